//
// Generated by NVIDIA NVVM Compiler
//
// Compiler Build ID: CL-36424714
// Cuda compilation tools, release 13.0, V13.0.88
// Based on NVVM 20.0.0
//

.version 9.0
.target sm_100
.address_size 64

	// .globl	_Z6kernelP5PointS0_

.visible .entry _Z6kernelP5PointS0_(
	.param .u64 .ptr .align 1 _Z6kernelP5PointS0__param_0,
	.param .u64 .ptr .align 1 _Z6kernelP5PointS0__param_1
)
{
	.reg .pred 	%p<13>;
	.reg .b32 	%r<17>;
	.reg .b32 	%f<23>;
	.reg .b64 	%rd<8>;

	ld.param.u64 	%rd1, [_Z6kernelP5PointS0__param_0];
	ld.param.u64 	%rd2, [_Z6kernelP5PointS0__param_1];
	mov.u32 	%r4, %tid.x;
	mov.u32 	%r5, %ctaid.x;
	mov.u32 	%r6, %ntid.x;
	mad.lo.s32 	%r1, %r5, %r6, %r4;
	mov.u32 	%r7, %tid.y;
	mov.u32 	%r8, %ctaid.y;
	mov.u32 	%r9, %ntid.y;
	mad.lo.s32 	%r2, %r8, %r9, %r7;
	mov.u32 	%r10, %tid.z;
	mov.u32 	%r11, %ctaid.z;
	mov.u32 	%r12, %ntid.z;
	mad.lo.s32 	%r3, %r11, %r12, %r10;
	mov.pred 	%p12, -1;
	setp.eq.s32 	%p4, %r1, 0;
	@%p4 bra 	$L__BB0_3;
	setp.eq.s32 	%p5, %r1, 31;
	@%p5 bra 	$L__BB0_3;
	setp.eq.s32 	%p12, %r2, 0;
$L__BB0_3:
	setp.eq.s32 	%p6, %r2, 31;
	or.pred  	%p7, %p12, %p6;
	setp.eq.s32 	%p8, %r3, 0;
	setp.eq.s32 	%p9, %r3, 31;
	or.pred  	%p10, %p8, %p9;
	or.pred  	%p11, %p7, %p10;
	@%p11 bra 	$L__BB0_5;
	shl.b32 	%r13, %r2, 5;
	add.s32 	%r14, %r13, %r1;
	shl.b32 	%r15, %r3, 10;
	add.s32 	%r16, %r14, %r15;
	cvta.to.global.u64 	%rd3, %rd1;
	mul.wide.s32 	%rd4, %r16, 12;
	add.s64 	%rd5, %rd3, %rd4;
	ld.global.f32 	%f1, [%rd5];
	ld.global.f32 	%f2, [%rd5+12];
	add.f32 	%f3, %f1, %f2;
	ld.global.f32 	%f4, [%rd5+-12];
	add.f32 	%f5, %f3, %f4;
	div.rn.f32 	%f6, %f5, 0f40533333;
	ld.global.f32 	%f7, [%rd5+4];
	ld.global.f32 	%f8, [%rd5+388];
	add.f32 	%f9, %f7, %f8;
	ld.global.f32 	%f10, [%rd5+-380];
	add.f32 	%f11, %f9, %f10;
	ld.global.f32 	%f12, [%rd5+12292];
	add.f32 	%f13, %f11, %f12;
	ld.global.f32 	%f14, [%rd5+-12284];
	add.f32 	%f15, %f13, %f14;
	div.rn.f32 	%f16, %f15, 0f40B00000;
	ld.global.f32 	%f17, [%rd5+8];
	ld.global.f32 	%f18, [%rd5+12296];
	add.f32 	%f19, %f17, %f18;
	ld.global.f32 	%f20, [%rd5+-12280];
	add.f32 	%f21, %f19, %f20;
	div.rn.f32 	%f22, %f21, 0f40533333;
	cvta.to.global.u64 	%rd6, %rd2;
	add.s64 	%rd7, %rd6, %rd4;
	st.global.f32 	[%rd7], %f6;
	st.global.f32 	[%rd7+4], %f16;
	st.global.f32 	[%rd7+8], %f22;
$L__BB0_5:
	ret;

}


// ===== COMPILED SASS (sm_100) =====

	.target	sm_100

	.elftype	@"ET_EXEC"


//--------------------- .note.nv.tkinfo           --------------------------
	.section	.note.nv.tkinfo,"",@"SHT_NOTE"
	.sectionflags	@"SHF_NOTE_NV_TKINFO"
	.tkinfo
        /*0018*/ 	.word	0x00000002
        /*0030*/ 	.string	""
        /*0030*/ 	.string	"ptxas"
        /*0030*/ 	.string	"Cuda compilation tools, release 13.0, V13.0.88"
        /*0030*/ 	.string	"Build cuda_13.0.r13.0/compiler.36424714_0"
        /*0030*/ 	.string	"-arch sm_100 -m 64 "



//--------------------- .note.nv.cuinfo           --------------------------
	.section	.note.nv.cuinfo,"",@"SHT_NOTE"
	.sectionflags	@"SHF_NOTE_NV_CUINFO"
        /*0018*/ 	.short	0x0002
        /*001a*/ 	.short	0x0064
        /*001c*/ 	.short	0x0082
	.zero		2


//--------------------- .nv.info                  --------------------------
	.section	.nv.info,"",@"SHT_CUDA_INFO"
	.align	4


	//----- nvinfo : EIATTR_REGCOUNT
	.align		4
        /*0000*/ 	.byte	0x04, 0x2f
        /*0002*/ 	.short	(.L_1 - .L_0)
	.align		4
.L_0:
        /*0004*/ 	.word	index@(_Z6kernelP5PointS0_)
        /*0008*/ 	.word	0x00000013


	//----- nvinfo : EIATTR_FRAME_SIZE
	.align		4
.L_1:
        /*000c*/ 	.byte	0x04, 0x11
        /*000e*/ 	.short	(.L_3 - .L_2)
	.align		4
.L_2:
        /*0010*/ 	.word	index@($__internal_0_$__cuda_sm3x_div_rn_noftz_f32_slowpath)
        /*0014*/ 	.word	0x00000000


	//----- nvinfo : EIATTR_FRAME_SIZE
	.align		4
.L_3:
        /*0018*/ 	.byte	0x04, 0x11
        /*001a*/ 	.short	(.L_5 - .L_4)
	.align		4
.L_4:
        /*001c*/ 	.word	index@(_Z6kernelP5PointS0_)
        /*0020*/ 	.word	0x00000000


	//----- nvinfo : EIATTR_MIN_STACK_SIZE
	.align		4
.L_5:
        /*0024*/ 	.byte	0x04, 0x12
        /*0026*/ 	.short	(.L_7 - .L_6)
	.align		4
.L_6:
        /*0028*/ 	.word	index@(_Z6kernelP5PointS0_)
        /*002c*/ 	.word	0x00000000
.L_7:


//--------------------- .nv.compat                --------------------------
	.section	.nv.compat,"",@"SHT_CUDA_COMPAT_INFO"
	.align	4
        /*0000*/ 	.byte	0x02, 0x09, 0x00, 0x00, 0x02, 0x02, 0x01, 0x00, 0x02, 0x05, 0x05, 0x00, 0x03, 0x07, 0x01, 0x01
        /*0010*/ 	.byte	0x02, 0x03, 0x00, 0x00, 0x02, 0x06, 0x01, 0x00, 0x04, 0x0b, 0x08, 0x00, 0x01, 0x00, 0x00, 0x00
        /*0020*/ 	.byte	0x00, 0x00, 0x00, 0x00


//--------------------- .nv.info._Z6kernelP5PointS0_ --------------------------
	.section	.nv.info._Z6kernelP5PointS0_,"",@"SHT_CUDA_INFO"
	.sectionflags	@""
	.align	4


	//----- nvinfo : EIATTR_CUDA_API_VERSION
	.align		4
        /*0000*/ 	.byte	0x04, 0x37
        /*0002*/ 	.short	(.L_9 - .L_8)
.L_8:
        /*0004*/ 	.word	0x00000082


	//----- nvinfo : EIATTR_KPARAM_INFO
	.align		4
.L_9:
        /*0008*/ 	.byte	0x04, 0x17
        /*000a*/ 	.short	(.L_11 - .L_10)
.L_10:
        /*000c*/ 	.word	0x00000000
        /*0010*/ 	.short	0x0001
        /*0012*/ 	.short	0x0008
        /*0014*/ 	.byte	0x00, 0xf5, 0x21, 0x00


	//----- nvinfo : EIATTR_KPARAM_INFO
	.align		4
.L_11:
        /*0018*/ 	.byte	0x04, 0x17
        /*001a*/ 	.short	(.L_13 - .L_12)
.L_12:
        /*001c*/ 	.word	0x00000000
        /*0020*/ 	.short	0x0000
        /*0022*/ 	.short	0x0000
        /*0024*/ 	.byte	0x00, 0xf5, 0x21, 0x00


	//----- nvinfo : EIATTR_SPARSE_MMA_MASK
	.align		4
.L_13:
        /*0028*/ 	.byte	0x03, 0x50
        /*002a*/ 	.short	0x0000


	//----- nvinfo : EIATTR_MAXREG_COUNT
	.align		4
        /*002c*/ 	.byte	0x03, 0x1b
        /*002e*/ 	.short	0x00ff


	//----- nvinfo : EIATTR_MERCURY_ISA_VERSION
	.align		4
        /*0030*/ 	.byte	0x03, 0x5f
        /*0032*/ 	.short	0x0101


	//----- nvinfo : EIATTR_VRC_CTA_INIT_COUNT
	.align		4
        /*0034*/ 	.byte	0x02, 0x4a
	.zero		1
	.zero		1


	//----- nvinfo : EIATTR_EXIT_INSTR_OFFSETS
	.align		4
        /*0038*/ 	.byte	0x04, 0x1c
        /*003a*/ 	.short	(.L_15 - .L_14)


	//   ....[0]....
.L_14:
        /*003c*/ 	.word	0x00000140


	//   ....[1]....
        /*0040*/ 	.word	0x00000600


	//----- nvinfo : EIATTR_CRS_STACK_SIZE
	.align		4
.L_15:
        /*0044*/ 	.byte	0x04, 0x1e
        /*0046*/ 	.short	(.L_17 - .L_16)
.L_16:
        /*0048*/ 	.word	0x00000000


	//----- nvinfo : EIATTR_CBANK_PARAM_SIZE
	.align		4
.L_17:
        /*004c*/ 	.byte	0x03, 0x19
        /*004e*/ 	.short	0x0010


	//----- nvinfo : EIATTR_PARAM_CBANK
	.align		4
        /*0050*/ 	.byte	0x04, 0x0a
        /*0052*/ 	.short	(.L_19 - .L_18)
	.align		4
.L_18:
        /*0054*/ 	.word	index@(.nv.constant0._Z6kernelP5PointS0_)
        /*0058*/ 	.short	0x0380
        /*005a*/ 	.short	0x0010


	//----- nvinfo : EIATTR_SW_WAR
	.align		4
.L_19:
        /*005c*/ 	.byte	0x04, 0x36
        /*005e*/ 	.short	(.L_21 - .L_20)
.L_20:
        /*0060*/ 	.word	0x00000008
.L_21:


//--------------------- .nv.callgraph             --------------------------
	.section	.nv.callgraph,"",@"SHT_CUDA_CALLGRAPH"
	.align	4
	.sectionentsize	8
	.align		4
        /*0000*/ 	.word	0x00000000
	.align		4
        /*0004*/ 	.word	0xffffffff
	.align		4
        /*0008*/ 	.word	0x00000000
	.align		4
        /*000c*/ 	.word	0xfffffffe
	.align		4
        /*0010*/ 	.word	0x00000000
	.align		4
        /*0014*/ 	.word	0xfffffffd
	.align		4
        /*0018*/ 	.word	0x00000000
	.align		4
        /*001c*/ 	.word	0xfffffffc


//--------------------- .text._Z6kernelP5PointS0_ --------------------------
	.section	.text._Z6kernelP5PointS0_,"ax",@progbits
	.align	128
        .global         _Z6kernelP5PointS0_
        .type           _Z6kernelP5PointS0_,@function
        .size           _Z6kernelP5PointS0_,(.L_x_18 - _Z6kernelP5PointS0_)
        .other          _Z6kernelP5PointS0_,@"STO_CUDA_ENTRY STV_DEFAULT"
_Z6kernelP5PointS0_:
.text._Z6kernelP5PointS0_:
[----:B------:R-:W-:Y:S01]  /*0000*/  LDC R1, c[0x0][0x37c] ;  /* 0x0000df00ff017b82 */ /* 0x000fe20000000800 */
[----:B------:R-:W0:Y:S07]  /*0010*/  S2R R0, SR_TID.X ;  /* 0x0000000000007919 */ /* 0x000e2e0000002100 */
[----:B------:R-:W0:Y:S01]  /*0020*/  S2UR UR4, SR_CTAID.X ;  /* 0x00000000000479c3 */ /* 0x000e220000002500 */
[----:B------:R-:W1:Y:S01]  /*0030*/  S2R R2, SR_TID.Y ;  /* 0x0000000000027919 */ /* 0x000e620000002200 */
[----:B------:R-:W2:Y:S06]  /*0040*/  S2R R4, SR_TID.Z ;  /* 0x0000000000047919 */ /* 0x000eac0000002300 */
[----:B------:R-:W0:Y:S08]  /*0050*/  LDC R3, c[0x0][0x360] ;  /* 0x0000d800ff037b82 */ /* 0x000e300000000800 */
[----:B------:R-:W1:Y:S08]  /*0060*/  S2UR UR5, SR_CTAID.Y ;  /* 0x00000000000579c3 */ /* 0x000e700000002600 */
[----:B------:R-:W1:Y:S08]  /*0070*/  LDC R5, c[0x0][0x364] ;  /* 0x0000d900ff057b82 */ /* 0x000e700000000800 */
[----:B------:R-:W2:Y:S01]  /*0080*/  S2UR UR6, SR_CTAID.Z ;  /* 0x00000000000679c3 */ /* 0x000ea20000002700 */
[----:B0-----:R-:W-:-:S05]  /*0090*/  IMAD R0, R3, UR4, R0 ;  /* 0x0000000403007c24 */ /* 0x001fca000f8e0200 */
[C---:B------:R-:W-:Y:S02]  /*00a0*/  ISETP.NE.AND P0, PT, R0.reuse, 0x1f, PT ;  /* 0x0000001f0000780c */ /* 0x040fe40003f05270 */
[----:B------:R-:W2:Y:S02]  /*00b0*/  LDC R7, c[0x0][0x368] ;  /* 0x0000da00ff077b82 */ /* 0x000ea40000000800 */
[----:B------:R-:W-:Y:S01]  /*00c0*/  ISETP.EQ.OR P0, PT, R0, RZ, !P0 ;  /* 0x000000ff0000720c */ /* 0x000fe20004702670 */
[----:B-1----:R-:W-:-:S05]  /*00d0*/  IMAD R3, R5, UR5, R2 ;  /* 0x0000000505037c24 */ /* 0x002fca000f8e0202 */
[----:B------:R-:W-:-:S04]  /*00e0*/  ISETP.EQ.OR P0, PT, R3, RZ, P0 ;  /* 0x000000ff0300720c */ /* 0x000fc80000702670 */
[----:B------:R-:W-:Y:S01]  /*00f0*/  ISETP.EQ.OR P0, PT, R3, 0x1f, P0 ;  /* 0x0000001f0300780c */ /* 0x000fe20000702670 */
[----:B--2---:R-:W-:-:S05]  /*0100*/  IMAD R2, R7, UR6, R4 ;  /* 0x0000000607027c24 */ /* 0x004fca000f8e0204 */
[----:B------:R-:W-:-:S04]  /*0110*/  ISETP.NE.AND P1, PT, R2, 0x1f, PT ;  /* 0x0000001f0200780c */ /* 0x000fc80003f25270 */
[----:B------:R-:W-:-:S04]  /*0120*/  ISETP.EQ.OR P1, PT, R2, RZ, !P1 ;  /* 0x000000ff0200720c */ /* 0x000fc80004f22670 */
[----:B------:R-:W-:-:S13]  /*0130*/  PLOP3.LUT P0, PT, P0, P1, PT, 0xf8, 0x8f ;  /* 0x00000000008f781c */ /* 0x000fda0000703f70 */
[----:B------:R-:W-:Y:S05]  /*0140*/  @P0 EXIT ;  /* 0x000000000000094d */ /* 0x000fea0003800000 */
[----:B------:R-:W0:Y:S01]  /*0150*/  LDC.64 R4, c[0x0][0x380] ;  /* 0x0000e000ff047b82 */ /* 0x000e220000000a00 */
[----:B------:R-:W1:Y:S01]  /*0160*/  LDCU.64 UR4, c[0x0][0x358] ;  /* 0x00006b00ff0477ac */ /* 0x000e620008000a00 */
[----:B------:R-:W-:-:S04]  /*0170*/  IMAD R3, R3, 0x20, R0 ;  /* 0x0000002003037824 */ /* 0x000fc800078e0200 */
[----:B------:R-:W-:-:S04]  /*0180*/  IMAD R2, R2, 0x400, R3 ;  /* 0x0000040002027824 */ /* 0x000fc800078e0203 */
[----:B0-----:R-:W-:-:S05]  /*0190*/  IMAD.WIDE R4, R2, 0xc, R4 ;  /* 0x0000000c02047825 */ /* 0x001fca00078e0204 */
[----:B-1----:R-:W2:Y:S04]  /*01a0*/  LDG.E R0, desc[UR4][R4.64] ;  /* 0x0000000404007981 */ /* 0x002ea8000c1e1900 */
[----:B------:R-:W2:Y:S04]  /*01b0*/  LDG.E R3, desc[UR4][R4.64+0xc] ;  /* 0x00000c0404037981 */ /* 0x000ea8000c1e1900 */
[----:B------:R-:W3:Y:S01]  /*01c0*/  LDG.E R7, desc[UR4][R4.64+-0xc] ;  /* 0xfffff40404077981 */ /* 0x000ee2000c1e1900 */
[----:B------:R-:W-:Y:S02]  /*01d0*/  HFMA2 R9, -RZ, RZ, 2.162109375, 0.2249755859375 ;  /* 0x40533333ff097431 */ /* 0x000fe400000001ff */
[----:B------:R-:W-:Y:S01]  /*01e0*/  IMAD.MOV.U32 R6, RZ, RZ, 0x3e9b26ca ;  /* 0x3e9b26caff067424 */ /* 0x000fe200078e00ff */
[----:B------:R-:W-:Y:S01]  /*01f0*/  BSSY.RECONVERGENT B0, `(.L_x_0) ;  /* 0x000000e000007945 */ /* 0x000fe20003800200 */
[----:B--2---:R-:W-:-:S02]  /*0200*/  FADD R0, R0, R3 ;  /* 0x0000000300007221 */ /* 0x004fc40000000000 */
[----:B------:R-:W-:Y:S02]  /*0210*/  FFMA R3, R6, -R9, 1 ;  /* 0x3f80000006037423 */ /* 0x000fe40000000809 */
[----:B---3--:R-:W-:Y:S02]  /*0220*/  FADD R0, R0, R7 ;  /* 0x0000000700007221 */ /* 0x008fe40000000000 */
[----:B------:R-:W-:Y:S02]  /*0230*/  FFMA R3, R3, R6, 0.30303031206130981445 ;  /* 0x3e9b26ca03037423 */ /* 0x000fe40000000006 */
[----:B------:R-:W0:Y:S02]  /*0240*/  FCHK P0, R0, 3.2999999523162841797 ;  /* 0x4053333300007902 */ /* 0x000e240000000000 */
[----:B------:R-:W-:-:S04]  /*0250*/  FFMA R6, R0, R3, RZ ;  /* 0x0000000300067223 */ /* 0x000fc800000000ff */
[----:B------:R-:W-:-:S04]  /*0260*/  FFMA R7, R6, -3.2999999523162841797, R0 ;  /* 0xc053333306077823 */ /* 0x000fc80000000000 */
[----:B------:R-:W-:Y:S01]  /*0270*/  FFMA R6, R3, R7, R6 ;  /* 0x0000000703067223 */ /* 0x000fe20000000006 */
[----:B0-----:R-:W-:Y:S06]  /*0280*/  @!P0 BRA `(.L_x_1) ;  /* 0x0000000000108947 */ /* 0x001fec0003800000 */
[----:B------:R-:W-:Y:S01]  /*0290*/  IMAD.MOV.U32 R3, RZ, RZ, 0x40533333 ;  /* 0x40533333ff037424 */ /* 0x000fe200078e00ff */
[----:B------:R-:W-:-:S07]  /*02a0*/  MOV R8, 0x2c0 ;  /* 0x000002c000087802 */ /* 0x000fce0000000f00 */
[----:B------:R-:W-:Y:S05]  /*02b0*/  CALL.REL.NOINC `($__internal_0_$__cuda_sm3x_div_rn_noftz_f32_slowpath) ;  /* 0x0000000000d47944 */ /* 0x000fea0003c00000 */
[----:B------:R-:W-:-:S07]  /*02c0*/  IMAD.MOV.U32 R6, RZ, RZ, R0 ;  /* 0x000000ffff067224 */ /* 0x000fce00078e0000 */
.L_x_1:
[----:B------:R-:W-:Y:S05]  /*02d0*/  BSYNC.RECONVERGENT B0 ;  /* 0x0000000000007941 */ /* 0x000fea0003800200 */
.L_x_0:
[----:B------:R-:W2:Y:S04]  /*02e0*/  LDG.E R0, desc[UR4][R4.64+0x4] ;  /* 0x0000040404007981 */ /* 0x000ea8000c1e1900 */
[----:B------:R-:W2:Y:S04]  /*02f0*/  LDG.E R3, desc[UR4][R4.64+0x184] ;  /* 0x0001840404037981 */ /* 0x000ea8000c1e1900 */
[----:B------:R-:W3:Y:S04]  /*0300*/  LDG.E R7, desc[UR4][R4.64+-0x17c] ;  /* 0xfffe840404077981 */ /* 0x000ee8000c1e1900 */
[----:B------:R-:W4:Y:S04]  /*0310*/  LDG.E R9, desc[UR4][R4.64+0x3004] ;  /* 0x0030040404097981 */ /* 0x000f28000c1e1900 */
[----:B------:R-:W5:Y:S01]  /*0320*/  LDG.E R11, desc[UR4][R4.64+-0x2ffc] ;  /* 0xffd00404040b7981 */ /* 0x000f62000c1e1900 */
[----:B------:R-:W-:Y:S01]  /*0330*/  IMAD.MOV.U32 R8, RZ, RZ, 0x3e3a2e8c ;  /* 0x3e3a2e8cff087424 */ /* 0x000fe200078e00ff */
[----:B------:R-:W-:Y:S01]  /*0340*/  BSSY.RECONVERGENT B0, `(.L_x_2) ;  /* 0x0000011000007945 */ /* 0x000fe20003800200 */
[----:B--2---:R-:W-:Y:S01]  /*0350*/  FADD R0, R0, R3 ;  /* 0x0000000300007221 */ /* 0x004fe20000000000 */
[----:B------:R-:W-:-:S03]  /*0360*/  MOV R3, 0x40b00000 ;  /* 0x40b0000000037802 */ /* 0x000fc60000000f00 */
[----:B---3--:R-:W-:Y:S02]  /*0370*/  FADD R0, R0, R7 ;  /* 0x0000000700007221 */ /* 0x008fe40000000000 */
[----:B------:R-:W-:Y:S02]  /*0380*/  FFMA R3, R8, -R3, 1 ;  /* 0x3f80000008037423 */ /* 0x000fe40000000803 */
[----:B----4-:R-:W-:Y:S02]  /*0390*/  FADD R0, R0, R9 ;  /* 0x0000000900007221 */ /* 0x010fe40000000000 */
[----:B------:R-:W-:Y:S02]  /*03a0*/  FFMA R3, R3, R8, 0.18181818723678588867 ;  /* 0x3e3a2e8c03037423 */ /* 0x000fe40000000008 */
[----:B-----5:R-:W-:-:S04]  /*03b0*/  FADD R0, R0, R11 ;  /* 0x0000000b00007221 */ /* 0x020fc80000000000 */
[----:B------:R-:W0:Y:S01]  /*03c0*/  FCHK P0, R0, 5.5 ;  /* 0x40b0000000007902 */ /* 0x000e220000000000 */
[----:B------:R-:W-:-:S04]  /*03d0*/  FFMA R7, R0, R3, RZ ;  /* 0x0000000300077223 */ /* 0x000fc800000000ff */
[----:B------:R-:W-:-:S04]  /*03e0*/  FFMA R8, R7, -5.5, R0 ;  /* 0xc0b0000007087823 */ /* 0x000fc80000000000 */
[----:B------:R-:W-:Y:S01]  /*03f0*/  FFMA R7, R3, R8, R7 ;  /* 0x0000000803077223 */ /* 0x000fe20000000007 */
[----:B0-----:R-:W-:Y:S06]  /*0400*/  @!P0 BRA `(.L_x_3) ;  /* 0x0000000000108947 */ /* 0x001fec0003800000 */
[----:B------:R-:W-:Y:S01]  /*0410*/  IMAD.MOV.U32 R3, RZ, RZ, 0x40b00000 ;  /* 0x40b00000ff037424 */ /* 0x000fe200078e00ff */
[----:B------:R-:W-:-:S07]  /*0420*/  MOV R8, 0x440 ;  /* 0x0000044000087802 */ /* 0x000fce0000000f00 */
[----:B------:R-:W-:Y:S05]  /*0430*/  CALL.REL.NOINC `($__internal_0_$__cuda_sm3x_div_rn_noftz_f32_slowpath) ;  /* 0x0000000000747944 */ /* 0x000fea0003c00000 */
[----:B------:R-:W-:-:S07]  /*0440*/  IMAD.MOV.U32 R7, RZ, RZ, R0 ;  /* 0x000000ffff077224 */ /* 0x000fce00078e0000 */
.L_x_3:
[----:B------:R-:W-:Y:S05]  /*0450*/  BSYNC.RECONVERGENT B0 ;  /* 0x0000000000007941 */ /* 0x000fea0003800200 */
.L_x_2:
[----:B------:R-:W2:Y:S04]  /*0460*/  LDG.E R0, desc[UR4][R4.64+0x8] ;  /* 0x0000080404007981 */ /* 0x000ea8000c1e1900 */
[----:B------:R-:W2:Y:S04]  /*0470*/  LDG.E R3, desc[UR4][R4.64+0x3008] ;  /* 0x0030080404037981 */ /* 0x000ea8000c1e1900 */
[----:B------:R-:W3:Y:S01]  /*0480*/  LDG.E R9, desc[UR4][R4.64+-0x2ff8] ;  /* 0xffd0080404097981 */ /* 0x000ee2000c1e1900 */
[----:B------:R-:W-:Y:S02]  /*0490*/  HFMA2 R11, -RZ, RZ, 2.162109375, 0.2249755859375 ;  /* 0x40533333ff0b7431 */ /* 0x000fe400000001ff */
[----:B------:R-:W-:Y:S01]  /*04a0*/  IMAD.MOV.U32 R8, RZ, RZ, 0x3e9b26ca ;  /* 0x3e9b26caff087424 */ /* 0x000fe200078e00ff */
[----:B------:R-:W-:Y:S03]  /*04b0*/  BSSY.RECONVERGENT B0, `(.L_x_4) ;  /* 0x000000f000007945 */ /* 0x000fe60003800200 */
[----:B------:R-:W-:Y:S01]  /*04c0*/  FFMA R11, R8, -R11, 1 ;  /* 0x3f800000080b7423 */ /* 0x000fe2000000080b */
[----:B--2---:R-:W-:-:S04]  /*04d0*/  FADD R0, R0, R3 ;  /* 0x0000000300007221 */ /* 0x004fc80000000000 */
[----:B---3--:R-:W-:Y:S01]  /*04e0*/  FADD R9, R0, R9 ;  /* 0x0000000900097221 */ /* 0x008fe20000000000 */
[----:B------:R-:W-:-:S03]  /*04f0*/  FFMA R0, R11, R8, 0.30303031206130981445 ;  /* 0x3e9b26ca0b007423 */ /* 0x000fc60000000008 */
[----:B------:R-:W0:Y:S01]  /*0500*/  FCHK P0, R9, 3.2999999523162841797 ;  /* 0x4053333309007902 */ /* 0x000e220000000000 */
[----:B------:R-:W-:-:S04]  /*0510*/  FFMA R8, R0, R9, RZ ;  /* 0x0000000900087223 */ /* 0x000fc800000000ff */
[----:B------:R-:W-:-:S04]  /*0520*/  FFMA R3, R8, -3.2999999523162841797, R9 ;  /* 0xc053333308037823 */ /* 0x000fc80000000009 */
[----:B------:R-:W-:Y:S01]  /*0530*/  FFMA R11, R0, R3, R8 ;  /* 0x00000003000b7223 */ /* 0x000fe20000000008 */
[----:B0-----:R-:W-:Y:S06]  /*0540*/  @!P0 BRA `(.L_x_5) ;  /* 0x0000000000148947 */ /* 0x001fec0003800000 */
[----:B------:R-:W-:Y:S01]  /*0550*/  IMAD.MOV.U32 R0, RZ, RZ, R9 ;  /* 0x000000ffff007224 */ /* 0x000fe200078e0009 */
[----:B------:R-:W-:Y:S01]  /*0560*/  MOV R8, 0x590 ;  /* 0x0000059000087802 */ /* 0x000fe20000000f00 */
[----:B------:R-:W-:-:S07]  /*0570*/  IMAD.MOV.U32 R3, RZ, RZ, 0x40533333 ;  /* 0x40533333ff037424 */ /* 0x000fce00078e00ff */
[----:B------:R-:W-:Y:S05]  /*0580*/  CALL.REL.NOINC `($__internal_0_$__cuda_sm3x_div_rn_noftz_f32_slowpath) ;  /* 0x0000000000207944 */ /* 0x000fea0003c00000 */
[----:B------:R-:W-:-:S07]  /*0590*/  MOV R11, R0 ;  /* 0x00000000000b7202 */ /* 0x000fce0000000f00 */
.L_x_5:
[----:B------:R-:W-:Y:S05]  /*05a0*/  BSYNC.RECONVERGENT B0 ;  /* 0x0000000000007941 */ /* 0x000fea0003800200 */
.L_x_4:
[----:B------:R-:W0:Y:S02]  /*05b0*/  LDC.64 R4, c[0x0][0x388] ;  /* 0x0000e200ff047b82 */ /* 0x000e240000000a00 */
[----:B0-----:R-:W-:-:S05]  /*05c0*/  IMAD.WIDE R2, R2, 0xc, R4 ;  /* 0x0000000c02027825 */ /* 0x001fca00078e0204 */
[----:B------:R-:W-:Y:S04]  /*05d0*/  STG.E desc[UR4][R2.64], R6 ;  /* 0x0000000602007986 */ /* 0x000fe8000c101904 */
[----:B------:R-:W-:Y:S04]  /*05e0*/  STG.E desc[UR4][R2.64+0x4], R7 ;  /* 0x0000040702007986 */ /* 0x000fe8000c101904 */
[----:B------:R-:W-:Y:S01]  /*05f0*/  STG.E desc[UR4][R2.64+0x8], R11 ;  /* 0x0000080b02007986 */ /* 0x000fe2000c101904 */
[----:B------:R-:W-:Y:S05]  /*0600*/  EXIT ;  /* 0x000000000000794d */ /* 0x000fea0003800000 */
        .weak           $__internal_0_$__cuda_sm3x_div_rn_noftz_f32_slowpath
        .type           $__internal_0_$__cuda_sm3x_div_rn_noftz_f32_slowpath,@function
        .size           $__internal_0_$__cuda_sm3x_div_rn_noftz_f32_slowpath,(.L_x_18 - $__internal_0_$__cuda_sm3x_div_rn_noftz_f32_slowpath)
$__internal_0_$__cuda_sm3x_div_rn_noftz_f32_slowpath:
[----:B------:R-:W-:Y:S01]  /*0610*/  SHF.R.U32.HI R10, RZ, 0x17, R3 ;  /* 0x00000017ff0a7819 */ /* 0x000fe20000011603 */
[----:B------:R-:W-:Y:S01]  /*0620*/  BSSY.RECONVERGENT B1, `(.L_x_6) ;  /* 0x0000062000017945 */ /* 0x000fe20003800200 */
[----:B------:R-:W-:Y:S02]  /*0630*/  SHF.R.U32.HI R9, RZ, 0x17, R0 ;  /* 0x00000017ff097819 */ /* 0x000fe40000011600 */
[----:B------:R-:W-:Y:S02]  /*0640*/  LOP3.LUT R14, R10, 0xff, RZ, 0xc0, !PT ;  /* 0x000000ff0a0e7812 */ /* 0x000fe400078ec0ff */
[----:B------:R-:W-:-:S03]  /*0650*/  LOP3.LUT R12, R9, 0xff, RZ, 0xc0, !PT ;  /* 0x000000ff090c7812 */ /* 0x000fc600078ec0ff */
[----:B------:R-:W-:Y:S02]  /*0660*/  VIADD R11, R14, 0xffffffff ;  /* 0xffffffff0e0b7836 */ /* 0x000fe40000000000 */
[----:B------:R-:W-:-:S03]  /*0670*/  VIADD R10, R12, 0xffffffff ;  /* 0xffffffff0c0a7836 */ /* 0x000fc60000000000 */
[----:B------:R-:W-:-:S04]  /*0680*/  ISETP.GT.U32.AND P0, PT, R11, 0xfd, PT ;  /* 0x000000fd0b00780c */ /* 0x000fc80003f04070 */
[----:B------:R-:W-:-:S13]  /*0690*/  ISETP.GT.U32.OR P0, PT, R10, 0xfd, P0 ;  /* 0x000000fd0a00780c */ /* 0x000fda0000704470 */
[----:B------:R-:W-:Y:S01]  /*06a0*/  @!P0 MOV R9, RZ ;  /* 0x000000ff00098202 */ /* 0x000fe20000000f00 */
[----:B------:R-:W-:Y:S06]  /*06b0*/  @!P0 BRA `(.L_x_7) ;  /* 0x00000000005c8947 */ /* 0x000fec0003800000 */
[----:B------:R-:W-:Y:S02]  /*06c0*/  FSETP.GTU.FTZ.AND P0, PT, |R0|, +INF , PT ;  /* 0x7f8000000000780b */ /* 0x000fe40003f1c200 */
[----:B------:R-:W-:-:S04]  /*06d0*/  FSETP.GTU.FTZ.AND P1, PT, |R3|, +INF , PT ;  /* 0x7f8000000300780b */ /* 0x000fc80003f3c200 */
[----:B------:R-:W-:-:S13]  /*06e0*/  PLOP3.LUT P0, PT, P0, P1, PT, 0xf8, 0x8f ;  /* 0x00000000008f781c */ /* 0x000fda0000703f70 */
[----:B------:R-:W-:Y:S05]  /*06f0*/  @P0 BRA `(.L_x_8) ;  /* 0x00000004004c0947 */ /* 0x000fea0003800000 */
[----:B------:R-:W-:-:S13]  /*0700*/  LOP3.LUT P0, RZ, R3, 0x7fffffff, R0, 0xc8, !PT ;  /* 0x7fffffff03ff7812 */ /* 0x000fda000780c800 */
[----:B------:R-:W-:Y:S05]  /*0710*/  @!P0 BRA `(.L_x_9) ;  /* 0x00000004003c8947 */ /* 0x000fea0003800000 */
[C---:B------:R-:W-:Y:S02]  /*0720*/  FSETP.NEU.FTZ.AND P2, PT, |R0|.reuse, +INF , PT ;  /* 0x7f8000000000780b */ /* 0x040fe40003f5d200 */
[----:B------:R-:W-:Y:S02]  /*0730*/  FSETP.NEU.FTZ.AND P1, PT, |R3|, +INF , PT ;  /* 0x7f8000000300780b */ /* 0x000fe40003f3d200 */
[----:B------:R-:W-:-:S11]  /*0740*/  FSETP.NEU.FTZ.AND P0, PT, |R0|, +INF , PT ;  /* 0x7f8000000000780b */ /* 0x000fd60003f1d200 */
[----:B------:R-:W-:Y:S05]  /*0750*/  @!P1 BRA !P2, `(.L_x_9) ;  /* 0x00000004002c9947 */ /* 0x000fea0005000000 */
[----:B------:R-:W-:-:S04]  /*0760*/  LOP3.LUT P2, RZ, R0, 0x7fffffff, RZ, 0xc0, !PT ;  /* 0x7fffffff00ff7812 */ /* 0x000fc8000784c0ff */
[----:B------:R-:W-:-:S13]  /*0770*/  PLOP3.LUT P1, PT, P1, P2, PT, 0x2f, 0xf2 ;  /* 0x0000000000f2781c */ /* 0x000fda0000f24577 */
[----:B------:R-:W-:Y:S05]  /*0780*/  @P1 BRA `(.L_x_10) ;  /* 0x0000000400181947 */ /* 0x000fea0003800000 */
[----:B------:R-:W-:-:S04]  /*0790*/  LOP3.LUT P1, RZ, R3, 0x7fffffff, RZ, 0xc0, !PT ;  /* 0x7fffffff03ff7812 */ /* 0x000fc8000782c0ff */
[----:B------:R-:W-:-:S13]  /*07a0*/  PLOP3.LUT P0, PT, P0, P1, PT, 0x2f, 0xf2 ;  /* 0x0000000000f2781c */ /* 0x000fda0000702577 */
[----:B------:R-:W-:Y:S05]  /*07b0*/  @P0 BRA `(.L_x_11) ;  /* 0x0000000400000947 */ /* 0x000fea0003800000 */
[----:B------:R-:W-:Y:S02]  /*07c0*/  ISETP.GE.AND P0, PT, R10, RZ, PT ;  /* 0x000000ff0a00720c */ /* 0x000fe40003f06270 */
[----:B------:R-:W-:-:S11]  /*07d0*/  ISETP.GE.AND P1, PT, R11, RZ, PT ;  /* 0x000000ff0b00720c */ /* 0x000fd60003f26270 */
[----:B------:R-:W-:Y:S02]  /*07e0*/  @P0 IMAD.MOV.U32 R9, RZ, RZ, RZ ;  /* 0x000000ffff090224 */ /* 0x000fe400078e00ff */
[----:B------:R-:W-:Y:S01]  /*07f0*/  @!P0 FFMA R0, R0, 1.84467440737095516160e+19, RZ ;  /* 0x5f80000000008823 */ /* 0x000fe200000000ff */
[----:B------:R-:W-:Y:S02]  /*0800*/  @!P0 IMAD.MOV.U32 R9, RZ, RZ, -0x40 ;  /* 0xffffffc0ff098424 */ /* 0x000fe400078e00ff */
[----:B------:R-:W-:-:S03]  /*0810*/  @!P1 FFMA R3, R3, 1.84467440737095516160e+19, RZ ;  /* 0x5f80000003039823 */ /* 0x000fc600000000ff */
[----:B------:R-:W-:-:S07]  /*0820*/  @!P1 IADD3 R9, PT, PT, R9, 0x40, RZ ;  /* 0x0000004009099810 */ /* 0x000fce0007ffe0ff */
.L_x_7:
[----:B------:R-:W-:Y:S01]  /*0830*/  LEA R10, R14, 0xc0800000, 0x17 ;  /* 0xc08000000e0a7811 */ /* 0x000fe200078eb8ff */
[----:B------:R-:W-:Y:S04]  /*0840*/  BSSY.RECONVERGENT B2, `(.L_x_12) ;  /* 0x0000036000027945 */ /* 0x000fe80003800200 */
[----:B------:R-:W-:Y:S02]  /*0850*/  IMAD.IADD R10, R3, 0x1, -R10 ;  /* 0x00000001030a7824 */ /* 0x000fe400078e0a0a */
[----:B------:R-:W-:Y:S02]  /*0860*/  VIADD R3, R12, 0xffffff81 ;  /* 0xffffff810c037836 */ /* 0x000fe40000000000 */
[----:B------:R0:W1:Y:S01]  /*0870*/  MUFU.RCP R11, R10 ;  /* 0x0000000a000b7308 */ /* 0x0000620000001000 */
[----:B------:R-:W-:Y:S01]  /*0880*/  FADD.FTZ R13, -R10, -RZ ;  /* 0x800000ff0a0d7221 */ /* 0x000fe20000010100 */
[C---:B------:R-:W-:Y:S01]  /*0890*/  IMAD R0, R3.reuse, -0x800000, R0 ;  /* 0xff80000003007824 */ /* 0x040fe200078e0200 */
[----:B0-----:R-:W-:-:S04]  /*08a0*/  IADD3 R10, PT, PT, R3, 0x7f, -R14 ;  /* 0x0000007f030a7810 */ /* 0x001fc80007ffe80e */
[----:B------:R-:W-:Y:S01]  /*08b0*/  IADD3 R10, PT, PT, R10, R9, RZ ;  /* 0x000000090a0a7210 */ /* 0x000fe20007ffe0ff */
[----:B-1----:R-:W-:-:S04]  /*08c0*/  FFMA R12, R11, R13, 1 ;  /* 0x3f8000000b0c7423 */ /* 0x002fc8000000000d */
[----:B------:R-:W-:-:S04]  /*08d0*/  FFMA R16, R11, R12, R11 ;  /* 0x0000000c0b107223 */ /* 0x000fc8000000000b */
[----:B------:R-:W-:-:S04]  /*08e0*/  FFMA R11, R0, R16, RZ ;  /* 0x00000010000b7223 */ /* 0x000fc800000000ff */
[----:B------:R-:W-:-:S04]  /*08f0*/  FFMA R12, R13, R11, R0 ;  /* 0x0000000b0d0c7223 */ /* 0x000fc80000000000 */
[----:B------:R-:W-:-:S04]  /*0900*/  FFMA R11, R16, R12, R11 ;  /* 0x0000000c100b7223 */ /* 0x000fc8000000000b */
[----:B------:R-:W-:-:S04]  /*0910*/  FFMA R12, R13, R11, R0 ;  /* 0x0000000b0d0c7223 */ /* 0x000fc80000000000 */
[----:B------:R-:W-:-:S05]  /*0920*/  FFMA R0, R16, R12, R11 ;  /* 0x0000000c10007223 */ /* 0x000fca000000000b */
[----:B------:R-:W-:-:S04]  /*0930*/  SHF.R.U32.HI R3, RZ, 0x17, R0 ;  /* 0x00000017ff037819 */ /* 0x000fc80000011600 */
[----:B------:R-:W-:-:S05]  /*0940*/  LOP3.LUT R3, R3, 0xff, RZ, 0xc0, !PT ;  /* 0x000000ff03037812 */ /* 0x000fca00078ec0ff */
[----:B------:R-:W-:-:S04]  /*0950*/  IMAD.IADD R13, R3, 0x1, R10 ;  /* 0x00000001030d7824 */ /* 0x000fc800078e020a */
[----:B------:R-:W-:-:S05]  /*0960*/  VIADD R3, R13, 0xffffffff ;  /* 0xffffffff0d037836 */ /* 0x000fca0000000000 */
[----:B------:R-:W-:-:S13]  /*0970*/  ISETP.GE.U32.AND P0, PT, R3, 0xfe, PT ;  /* 0x000000fe0300780c */ /* 0x000fda0003f06070 */
[----:B------:R-:W-:Y:S05]  /*0980*/  @!P0 BRA `(.L_x_13) ;  /* 0x0000000000808947 */ /* 0x000fea0003800000 */
[----:B------:R-:W-:-:S13]  /*0990*/  ISETP.GT.AND P0, PT, R13, 0xfe, PT ;  /* 0x000000fe0d00780c */ /* 0x000fda0003f04270 */
[----:B------:R-:W-:Y:S05]  /*09a0*/  @P0 BRA `(.L_x_14) ;  /* 0x00000000006c0947 */ /* 0x000fea0003800000 */
[----:B------:R-:W-:-:S13]  /*09b0*/  ISETP.GE.AND P0, PT, R13, 0x1, PT ;  /* 0x000000010d00780c */ /* 0x000fda0003f06270 */
[----:B------:R-:W-:Y:S05]  /*09c0*/  @P0 BRA `(.L_x_15) ;  /* 0x0000000000740947 */ /* 0x000fea0003800000 */
[----:B------:R-:W-:Y:S02]  /*09d0*/  ISETP.GE.AND P0, PT, R13, -0x18, PT ;  /* 0xffffffe80d00780c */ /* 0x000fe40003f06270 */
[----:B------:R-:W-:-:S11]  /*09e0*/  LOP3.LUT R0, R0, 0x80000000, RZ, 0xc0, !PT ;  /* 0x8000000000007812 */ /* 0x000fd600078ec0ff */
[----:B------:R-:W-:Y:S05]  /*09f0*/  @!P0 BRA `(.L_x_15) ;  /* 0x0000000000688947 */ /* 0x000fea0003800000 */
[CCC-:B------:R-:W-:Y:S01]  /*0a00*/  FFMA.RZ R3, R16.reuse, R12.reuse, R11.reuse ;  /* 0x0000000c10037223 */ /* 0x1c0fe2000000c00b */
[CCC-:B------:R-:W-:Y:S01]  /*0a10*/  FFMA.RM R10, R16.reuse, R12.reuse, R11.reuse ;  /* 0x0000000c100a7223 */ /* 0x1c0fe2000000400b */
[C---:B------:R-:W-:Y:S02]  /*0a20*/  ISETP.NE.AND P2, PT, R13.reuse, RZ, PT ;  /* 0x000000ff0d00720c */ /* 0x040fe40003f45270 */
[----:B------:R-:W-:Y:S02]  /*0a30*/  ISETP.NE.AND P1, PT, R13, RZ, PT ;  /* 0x000000ff0d00720c */ /* 0x000fe40003f25270 */
[----:B------:R-:W-:Y:S01]  /*0a40*/  LOP3.LUT R9, R3, 0x7fffff, RZ, 0xc0, !PT ;  /* 0x007fffff03097812 */ /* 0x000fe200078ec0ff */
[----:B------:R-:W-:Y:S01]  /*0a50*/  FFMA.RP R3, R16, R12, R11 ;  /* 0x0000000c10037223 */ /* 0x000fe2000000800b */
[----:B------:R-:W-:Y:S01]  /*0a60*/  IADD3 R12, PT, PT, R13, 0x20, RZ ;  /* 0x000000200d0c7810 */ /* 0x000fe20007ffe0ff */
[----:B------:R-:W-:Y:S01]  /*0a70*/  IMAD.MOV R11, RZ, RZ, -R13 ;  /* 0x000000ffff0b7224 */ /* 0x000fe200078e0a0d */
[----:B------:R-:W-:-:S02]  /*0a80*/  LOP3.LUT R9, R9, 0x800000, RZ, 0xfc, !PT ;  /* 0x0080000009097812 */ /* 0x000fc400078efcff */
[----:B------:R-:W-:Y:S02]  /*0a90*/  FSETP.NEU.FTZ.AND P0, PT, R3, R10, PT ;  /* 0x0000000a0300720b */ /* 0x000fe40003f1d000 */
[----:B------:R-:W-:Y:S02]  /*0aa0*/  SHF.L.U32 R12, R9, R12, RZ ;  /* 0x0000000c090c7219 */ /* 0x000fe400000006ff */
[----:B------:R-:W-:Y:S02]  /*0ab0*/  SEL R10, R11, RZ, P2 ;  /* 0x000000ff0b0a7207 */ /* 0x000fe40001000000 */
[----:B------:R-:W-:Y:S02]  /*0ac0*/  ISETP.NE.AND P1, PT, R12, RZ, P1 ;  /* 0x000000ff0c00720c */ /* 0x000fe40000f25270 */
[----:B------:R-:W-:Y:S02]  /*0ad0*/  SHF.R.U32.HI R10, RZ, R10, R9 ;  /* 0x0000000aff0a7219 */ /* 0x000fe40000011609 */
[----:B------:R-:W-:-:S02]  /*0ae0*/  PLOP3.LUT P0, PT, P0, P1, PT, 0xf8, 0x8f ;  /* 0x00000000008f781c */ /* 0x000fc40000703f70 */
[----:B------:R-:W-:Y:S02]  /*0af0*/  SHF.R.U32.HI R12, RZ, 0x1, R10 ;  /* 0x00000001ff0c7819 */ /* 0x000fe4000001160a */
[----:B------:R-:W-:-:S04]  /*0b00*/  SEL R3, RZ, 0x1, !P0 ;  /* 0x00000001ff037807 */ /* 0x000fc80004000000 */
[----:B------:R-:W-:-:S04]  /*0b10*/  LOP3.LUT R3, R3, 0x1, R12, 0xf8, !PT ;  /* 0x0000000103037812 */ /* 0x000fc800078ef80c */
[----:B------:R-:W-:-:S05]  /*0b20*/  LOP3.LUT R3, R3, R10, RZ, 0xc0, !PT ;  /* 0x0000000a03037212 */ /* 0x000fca00078ec0ff */
[----:B------:R-:W-:-:S05]  /*0b30*/  IMAD.IADD R3, R12, 0x1, R3 ;  /* 0x000000010c037824 */ /* 0x000fca00078e0203 */
[----:B------:R-:W-:Y:S01]  /*0b40*/  LOP3.LUT R0, R3, R0, RZ, 0xfc, !PT ;  /* 0x0000000003007212 */ /* 0x000fe200078efcff */
[----:B------:R-:W-:Y:S06]  /*0b50*/  BRA `(.L_x_15) ;  /* 0x0000000000107947 */ /* 0x000fec0003800000 */
.L_x_14:
[----:B------:R-:W-:-:S04]  /*0b60*/  LOP3.LUT R0, R0, 0x80000000, RZ, 0xc0, !PT ;  /* 0x8000000000007812 */ /* 0x000fc800078ec0ff */
[----:B------:R-:W-:Y:S01]  /*0b70*/  LOP3.LUT R0, R0, 0x7f800000, RZ, 0xfc, !PT ;  /* 0x7f80000000007812 */ /* 0x000fe200078efcff */
[----:B------:R-:W-:Y:S06]  /*0b80*/  BRA `(.L_x_15) ;  /* 0x0000000000047947 */ /* 0x000fec0003800000 */
.L_x_13:
[----:B------:R-:W-:-:S07]  /*0b90*/  LEA R0, R10, R0, 0x17 ;  /* 0x000000000a007211 */ /* 0x000fce00078eb8ff */
.L_x_15:
[----:B------:R-:W-:Y:S05]  /*0ba0*/  BSYNC.RECONVERGENT B2 ;  /* 0x0000000000027941 */ /* 0x000fea0003800200 */
.L_x_12:
[----:B------:R-:W-:Y:S05]  /*0bb0*/  BRA `(.L_x_16) ;  /* 0x0000000000207947 */ /* 0x000fea0003800000 */
.L_x_11:
[----:B------:R-:W-:-:S04]  /*0bc0*/  LOP3.LUT R0, R3, 0x80000000, R0, 0x48, !PT ;  /* 0x8000000003007812 */ /* 0x000fc800078e4800 */
[----:B------:R-:W-:Y:S01]  /*0bd0*/  LOP3.LUT R0, R0, 0x7f800000, RZ, 0xfc, !PT ;  /* 0x7f80000000007812 */ /* 0x000fe200078efcff */
[----:B------:R-:W-:Y:S06]  /*0be0*/  BRA `(.L_x_16) ;  /* 0x0000000000147947 */ /* 0x000fec0003800000 */
.L_x_10:
[----:B------:R-:W-:Y:S01]  /*0bf0*/  LOP3.LUT R0, R3, 0x80000000, R0, 0x48, !PT ;  /* 0x8000000003007812 */ /* 0x000fe200078e4800 */
[----:B------:R-:W-:Y:S06]  /*0c00*/  BRA `(.L_x_16) ;  /* 0x00000000000c7947 */ /* 0x000fec0003800000 */
.L_x_9:
[----:B------:R-:W0:Y:S01]  /*0c10*/  MUFU.RSQ R0, -QNAN ;  /* 0xffc0000000007908 */ /* 0x000e220000001400 */
[----:B------:R-:W-:Y:S05]  /*0c20*/  BRA `(.L_x_16) ;  /* 0x0000000000047947 */ /* 0x000fea0003800000 */
.L_x_8:
[----:B------:R-:W-:-:S07]  /*0c30*/  FADD.FTZ R0, R0, R3 ;  /* 0x0000000300007221 */ /* 0x000fce0000010000 */
.L_x_16:
[----:B------:R-:W-:Y:S05]  /*0c40*/  BSYNC.RECONVERGENT B1 ;  /* 0x0000000000017941 */ /* 0x000fea0003800200 */
.L_x_6:
[----:B------:R-:W-:-:S04]  /*0c50*/  IMAD.MOV.U32 R9, RZ, RZ, 0x0 ;  /* 0x00000000ff097424 */ /* 0x000fc800078e00ff */
[----:B0-----:R-:W-:Y:S05]  /*0c60*/  RET.REL.NODEC R8 `(_Z6kernelP5PointS0_) ;  /* 0xfffffff008e47950 */ /* 0x001fea0003c3ffff */
.L_x_17:
[----:B------:R-:W-:-:S00]  /*0c70*/  BRA `(.L_x_17) ;  /* 0xfffffffc00fc7947 */ /* 0x000fc0000383ffff */
[----:B------:R-:W-:-:S00]  /*0c80*/  NOP ;  /* 0x0000000000007918 */ /* 0x000fc00000000000 */
[----:B------:R-:W-:-:S00]  /*0c90*/  NOP ;  /* 0x0000000000007918 */ /* 0x000fc00000000000 */
[----:B------:R-:W-:-:S00]  /*0ca0*/  NOP ;  /* 0x0000000000007918 */ /* 0x000fc00000000000 */
[----:B------:R-:W-:-:S00]  /*0cb0*/  NOP ;  /* 0x0000000000007918 */ /* 0x000fc00000000000 */
[----:B------:R-:W-:-:S00]  /*0cc0*/  NOP ;  /* 0x0000000000007918 */ /* 0x000fc00000000000 */
[----:B------:R-:W-:-:S00]  /*0cd0*/  NOP ;  /* 0x0000000000007918 */ /* 0x000fc00000000000 */
[----:B------:R-:W-:-:S00]  /*0ce0*/  NOP ;  /* 0x0000000000007918 */ /* 0x000fc00000000000 */
[----:B------:R-:W-:-:S00]  /*0cf0*/  NOP ;  /* 0x0000000000007918 */ /* 0x000fc00000000000 */
.L_x_18:


//--------------------- .nv.shared.reserved.0     --------------------------
	.section	.nv.shared.reserved.0,"aw",@nobits
	.weak		__nv_reservedSMEM_offset_0_alias
	.size		__nv_reservedSMEM_offset_0_alias, 0, 64
	.other		__nv_reservedSMEM_offset_0_alias,@"STO_CUDA_RESERVED_SHARED STV_DEFAULT"
__nv_reservedSMEM_offset_0_alias:
	.zero		0
	.zero		64


//--------------------- .nv.constant0._Z6kernelP5PointS0_ --------------------------
	.section	.nv.constant0._Z6kernelP5PointS0_,"a",@progbits
	.sectionflags	@""
	.align	4
.nv.constant0._Z6kernelP5PointS0_:
	.zero		912


//--------------------- SYMBOLS --------------------------

	.type		.nv.reservedSmem.offset0,@object
	.size		.nv.reservedSmem.offset0,0x4
